	.headerflags	@"EF_CUDA_TEXMODE_UNIFIED EF_CUDA_64BIT_ADDRESS EF_CUDA_ACCELERATORS EF_CUDA_SM90 EF_CUDA_VIRTUAL_SM(EF_CUDA_SM90)"
	.elftype	@"ET_EXEC"


//--------------------- .nv.info                  --------------------------
	.section	.nv.info,"",@"SHT_CUDA_INFO"
	.align	4


	//----- nvinfo : EIATTR_REGCOUNT
	.align		4
        /*0000*/ 	.byte	0x04, 0x2f
        /*0002*/ 	.short	(.L_1 - .L_0)
	.align		4
.L_0:
        /*0004*/ 	.word	index@(triton_poi_fused_add_cat_43)
        /*0008*/ 	.word	0x00000020


	//----- nvinfo : EIATTR_MIN_STACK_SIZE
	.align		4
.L_1:
        /*000c*/ 	.byte	0x04, 0x12
        /*000e*/ 	.short	(.L_3 - .L_2)
	.align		4
.L_2:
        /*0010*/ 	.word	index@(triton_poi_fused_add_cat_43)
        /*0014*/ 	.word	0x00000000


	//----- nvinfo : EIATTR_FRAME_SIZE
	.align		4
.L_3:
        /*0018*/ 	.byte	0x04, 0x11
        /*001a*/ 	.short	(.L_5 - .L_4)
	.align		4
.L_4:
        /*001c*/ 	.word	index@(triton_poi_fused_add_cat_43)
        /*0020*/ 	.word	0x00000000


	//----- nvinfo : EIATTR_MIN_STACK_SIZE
	.align		4
.L_5:
        /*0024*/ 	.byte	0x04, 0x12
        /*0026*/ 	.short	(.L_7 - .L_6)
	.align		4
.L_6:
        /*0028*/ 	.word	index@(triton_poi_fused_add_cat_43)
        /*002c*/ 	.word	0x00000000
.L_7:


//--------------------- .nv.info.triton_poi_fused_add_cat_43 --------------------------
	.section	.nv.info.triton_poi_fused_add_cat_43,"",@"SHT_CUDA_INFO"
	.sectionflags	@""
	.align	4


	//----- nvinfo : EIATTR_CUDA_API_VERSION
	.align		4
        /*0000*/ 	.byte	0x04, 0x37
        /*0002*/ 	.short	(.L_9 - .L_8)
.L_8:
        /*0004*/ 	.word	0x0000007c


	//----- nvinfo : EIATTR_KPARAM_INFO
	.align		4
.L_9:
        /*0008*/ 	.byte	0x04, 0x17
        /*000a*/ 	.short	(.L_11 - .L_10)
.L_10:
        /*000c*/ 	.word	0x00000000
        /*0010*/ 	.short	0x0005
        /*0012*/ 	.short	0x0028
        /*0014*/ 	.byte	0x00, 0xf0, 0x11, 0x00


	//----- nvinfo : EIATTR_KPARAM_INFO
	.align		4
.L_11:
        /*0018*/ 	.byte	0x04, 0x17
        /*001a*/ 	.short	(.L_13 - .L_12)
.L_12:
        /*001c*/ 	.word	0x00000000
        /*0020*/ 	.short	0x0004
        /*0022*/ 	.short	0x0020
        /*0024*/ 	.byte	0x00, 0xf4, 0x21, 0x00


	//----- nvinfo : EIATTR_KPARAM_INFO
	.align		4
.L_13:
        /*0028*/ 	.byte	0x04, 0x17
        /*002a*/ 	.short	(.L_15 - .L_14)
.L_14:
        /*002c*/ 	.word	0x00000000
        /*0030*/ 	.short	0x0003
        /*0032*/ 	.short	0x0018
        /*0034*/ 	.byte	0x00, 0xf4, 0x21, 0x00


	//----- nvinfo : EIATTR_KPARAM_INFO
	.align		4
.L_15:
        /*0038*/ 	.byte	0x04, 0x17
        /*003a*/ 	.short	(.L_17 - .L_16)
.L_16:
        /*003c*/ 	.word	0x00000000
        /*0040*/ 	.short	0x0002
        /*0042*/ 	.short	0x0010
        /*0044*/ 	.byte	0x00, 0xf4, 0x21, 0x00


	//----- nvinfo : EIATTR_KPARAM_INFO
	.align		4
.L_17:
        /*0048*/ 	.byte	0x04, 0x17
        /*004a*/ 	.short	(.L_19 - .L_18)
.L_18:
        /*004c*/ 	.word	0x00000000
        /*0050*/ 	.short	0x0001
        /*0052*/ 	.short	0x0008
        /*0054*/ 	.byte	0x00, 0xf4, 0x21, 0x00


	//----- nvinfo : EIATTR_KPARAM_INFO
	.align		4
.L_19:
        /*0058*/ 	.byte	0x04, 0x17
        /*005a*/ 	.short	(.L_21 - .L_20)
.L_20:
        /*005c*/ 	.word	0x00000000
        /*0060*/ 	.short	0x0000
        /*0062*/ 	.short	0x0000
        /*0064*/ 	.byte	0x00, 0xf4, 0x21, 0x00


	//----- nvinfo : EIATTR_SPARSE_MMA_MASK
	.align		4
.L_21:
        /*0068*/ 	.byte	0x03, 0x50
        /*006a*/ 	.short	0x0000


	//----- nvinfo : EIATTR_MAXREG_COUNT
	.align		4
        /*006c*/ 	.byte	0x03, 0x1b
        /*006e*/ 	.short	0x00ff


	//----- nvinfo : EIATTR_EXIT_INSTR_OFFSETS
	.align		4
        /*0070*/ 	.byte	0x04, 0x1c
        /*0072*/ 	.short	(.L_23 - .L_22)


	//   ....[0]....
.L_22:
        /*0074*/ 	.word	0x00000870


	//----- nvinfo : EIATTR_REQNTID
	.align		4
.L_23:
        /*0078*/ 	.byte	0x04, 0x10
        /*007a*/ 	.short	(.L_25 - .L_24)
.L_24:
        /*007c*/ 	.word	0x00000080
        /*0080*/ 	.word	0x00000001
        /*0084*/ 	.word	0x00000001


	//----- nvinfo : EIATTR_CBANK_PARAM_SIZE
	.align		4
.L_25:
        /*0088*/ 	.byte	0x03, 0x19
        /*008a*/ 	.short	0x002c


	//----- nvinfo : EIATTR_PARAM_CBANK
	.align		4
        /*008c*/ 	.byte	0x04, 0x0a
        /*008e*/ 	.short	(.L_27 - .L_26)
	.align		4
.L_26:
        /*0090*/ 	.word	index@(.nv.constant0.triton_poi_fused_add_cat_43)
        /*0094*/ 	.short	0x0210
        /*0096*/ 	.short	0x002c


	//----- nvinfo : EIATTR_SW_WAR
	.align		4
.L_27:
        /*0098*/ 	.byte	0x04, 0x36
        /*009a*/ 	.short	(.L_29 - .L_28)
.L_28:
        /*009c*/ 	.word	0x00000008
.L_29:


//--------------------- .nv.callgraph             --------------------------
	.section	.nv.callgraph,"",@"SHT_CUDA_CALLGRAPH"
	.align	4
	.sectionentsize	8
	.align		4
        /*0000*/ 	.word	0x00000000
	.align		4
        /*0004*/ 	.word	0xffffffff
	.align		4
        /*0008*/ 	.word	0x00000000
	.align		4
        /*000c*/ 	.word	0xfffffffe
	.align		4
        /*0010*/ 	.word	0x00000000
	.align		4
        /*0014*/ 	.word	0xfffffffd
	.align		4
        /*0018*/ 	.word	0x00000000
	.align		4
        /*001c*/ 	.word	0xfffffffc


//--------------------- .text.triton_poi_fused_add_cat_43 --------------------------
	.section	.text.triton_poi_fused_add_cat_43,"ax",@progbits
	.align	128
        .global         triton_poi_fused_add_cat_43
        .type           triton_poi_fused_add_cat_43,@function
        .size           triton_poi_fused_add_cat_43,(.L_x_1 - triton_poi_fused_add_cat_43)
        .other          triton_poi_fused_add_cat_43,@"STO_CUDA_ENTRY STV_DEFAULT"
triton_poi_fused_add_cat_43:
.text.triton_poi_fused_add_cat_43:
[----:B------:R-:W-:Y:S01]  /*0000*/  LDC R1, c[0x0][0x28] ;  /* 0x00000a00ff017b82 */ /* 0x000fe20000000800 */
[----:B------:R-:W1:Y:S07]  /*0010*/  S2R R0, SR_TID.X ;  /* 0x0000000000007919 */ /* 0x000e6e0000002100 */
[----:B------:R-:W2:Y:S01]  /*0020*/  LDC.64 R24, c[0x0][0x210] ;  /* 0x00008400ff187b82 */ /* 0x000ea20000000a00 */
[----:B------:R-:W-:Y:S01]  /*0030*/  ULDC.64 UR8, c[0x0][0x220] ;  /* 0x0000880000087ab9 */ /* 0x000fe20000000a00 */
[----:B------:R-:W-:Y:S01]  /*0040*/  ULDC.64 UR6, c[0x0][0x218] ;  /* 0x0000860000067ab9 */ /* 0x000fe20000000a00 */
[----:B------:R-:W3:Y:S01]  /*0050*/  S2R R2, SR_CTAID.X ;  /* 0x0000000000027919 */ /* 0x000ee20000002500 */
[----:B------:R-:W-:-:S02]  /*0060*/  CS2R R12, SRZ ;  /* 0x00000000000c7805 */ /* 0x000fc4000001ff00 */
[----:B------:R-:W-:Y:S01]  /*0070*/  CS2R R10, SRZ ;  /* 0x00000000000a7805 */ /* 0x000fe2000001ff00 */
[----:B------:R-:W-:Y:S01]  /*0080*/  ULDC.64 UR4, c[0x0][0x208] ;  /* 0x0000820000047ab9 */ /* 0x000fe20000000a00 */
[----:B-1----:R-:W-:-:S05]  /*0090*/  IMAD.SHL.U32 R0, R0, 0x4, RZ ;  /* 0x0000000400007824 */ /* 0x002fca00078e00ff */
[----:B------:R-:W-:-:S05]  /*00a0*/  LOP3.LUT R3, R0, 0x1fc, RZ, 0xc0, !PT ;  /* 0x000001fc00037812 */ /* 0x000fca00078ec0ff */
[----:B---3--:R-:W-:-:S05]  /*00b0*/  IMAD R0, R2, 0x400, R3 ;  /* 0x0000040002007824 */ /* 0x008fca00078e0203 */
[----:B------:R-:W-:-:S04]  /*00c0*/  SHF.R.S32.HI R3, RZ, 0x1f, R0 ;  /* 0x0000001fff037819 */ /* 0x000fc80000011400 */
[CC--:B------:R-:W-:Y:S02]  /*00d0*/  LEA.HI R4, R3.reuse, R0.reuse, RZ, 0x8 ;  /* 0x0000000003047211 */ /* 0x0c0fe400078f40ff */
[----:B------:R-:W-:Y:S02]  /*00e0*/  LEA.HI R6, R3, R0, RZ, 0x10 ;  /* 0x0000000003067211 */ /* 0x000fe400078f80ff */
[----:B------:R-:W-:Y:S02]  /*00f0*/  SHF.R.S32.HI R5, RZ, 0x8, R4 ;  /* 0x00000008ff057819 */ /* 0x000fe40000011404 */
[----:B------:R-:W-:Y:S02]  /*0100*/  LOP3.LUT R7, R4, 0xffffff00, RZ, 0xc0, !PT ;  /* 0xffffff0004077812 */ /* 0x000fe400078ec0ff */
[----:B------:R-:W-:Y:S02]  /*0110*/  LEA.HI R3, R5, R5, RZ, 0x8 ;  /* 0x0000000505037211 */ /* 0x000fe400078f40ff */
[----:B------:R-:W-:-:S02]  /*0120*/  LOP3.LUT R9, R6, 0xffff0000, RZ, 0xc0, !PT ;  /* 0xffff000006097812 */ /* 0x000fc400078ec0ff */
[----:B------:R-:W-:Y:S01]  /*0130*/  LOP3.LUT R4, R3, 0xffffff00, RZ, 0xc0, !PT ;  /* 0xffffff0003047812 */ /* 0x000fe200078ec0ff */
[C---:B------:R-:W-:Y:S01]  /*0140*/  IMAD.IADD R3, R0.reuse, 0x1, -R7 ;  /* 0x0000000100037824 */ /* 0x040fe200078e0a07 */
[----:B------:R-:W-:Y:S01]  /*0150*/  SHF.R.S32.HI R6, RZ, 0x10, R6 ;  /* 0x00000010ff067819 */ /* 0x000fe20000011406 */
[----:B------:R-:W-:Y:S02]  /*0160*/  IMAD.IADD R9, R0, 0x1, -R9 ;  /* 0x0000000100097824 */ /* 0x000fe400078e0a09 */
[----:B------:R-:W-:Y:S02]  /*0170*/  IMAD.IADD R4, R5, 0x1, -R4 ;  /* 0x0000000105047824 */ /* 0x000fe400078e0a04 */
[----:B------:R-:W-:Y:S02]  /*0180*/  IMAD R8, R6, 0x4000, R3 ;  /* 0x0000400006087824 */ /* 0x000fe400078e0203 */
[C---:B------:R-:W-:Y:S01]  /*0190*/  IMAD.SHL.U32 R5, R4.reuse, 0x100, RZ ;  /* 0x0000010004057824 */ /* 0x040fe200078e00ff */
[----:B------:R-:W-:Y:S01]  /*01a0*/  LOP3.LUT R7, R4, 0xffffffc0, RZ, 0xc0, !PT ;  /* 0xffffffc004077812 */ /* 0x000fe200078ec0ff */
[----:B------:R-:W-:Y:S01]  /*01b0*/  IMAD R23, R6, 0x8000, R9 ;  /* 0x0000800006177824 */ /* 0x000fe200078e0209 */
[----:B------:R-:W-:-:S02]  /*01c0*/  SHF.R.S32.HI R6, RZ, 0x1f, R8 ;  /* 0x0000001fff067819 */ /* 0x000fc40000011408 */
[----:B------:R-:W-:Y:S02]  /*01d0*/  IADD3 R20, P3, R5, R8, RZ ;  /* 0x0000000805147210 */ /* 0x000fe40007f7e0ff */
[----:B------:R-:W-:Y:S02]  /*01e0*/  CS2R R8, SRZ ;  /* 0x0000000000087805 */ /* 0x000fe4000001ff00 */
[----:B------:R-:W-:Y:S01]  /*01f0*/  ISETP.GT.AND P1, PT, R4, 0xbf, PT ;  /* 0x000000bf0400780c */ /* 0x000fe20003f24270 */
[----:B--2---:R-:W-:Y:S01]  /*0200*/  IMAD.WIDE R22, R23, 0x4, R24 ;  /* 0x0000000417167825 */ /* 0x004fe200078e0218 */
[----:B------:R-:W-:Y:S02]  /*0210*/  LEA.HI.X.SX32 R15, R5, R6, 0x1, P3 ;  /* 0x00000006050f7211 */ /* 0x000fe400018f0eff */
[----:B------:R-:W-:Y:S02]  /*0220*/  ISETP.NE.AND P2, PT, R7, 0x80, PT ;  /* 0x000000800700780c */ /* 0x000fe40003f45270 */
[----:B------:R-:W-:-:S02]  /*0230*/  CS2R R6, SRZ ;  /* 0x0000000000067805 */ /* 0x000fc4000001ff00 */
[C---:B------:R-:W-:Y:S01]  /*0240*/  SHF.L.U64.HI R15, R20.reuse, 0x2, R15 ;  /* 0x00000002140f7819 */ /* 0x040fe2000001020f */
[----:B------:R-:W-:Y:S01]  /*0250*/  IMAD.SHL.U32 R20, R20, 0x4, RZ ;  /* 0x0000000414147824 */ /* 0x000fe200078e00ff */
[----:B------:R-:W-:Y:S02]  /*0260*/  ISETP.GE.AND P0, PT, R4, 0x80, PT ;  /* 0x000000800400780c */ /* 0x000fe40003f06270 */
[----:B------:R-:W-:Y:S02]  /*0270*/  CS2R R4, SRZ ;  /* 0x0000000000047805 */ /* 0x000fe4000001ff00 */
[----:B------:R-:W-:Y:S02]  /*0280*/  IADD3 R16, P4, R20, UR8, RZ ;  /* 0x0000000814107c10 */ /* 0x000fe4000ff9e0ff */
[----:B------:R-:W-:Y:S02]  /*0290*/  IADD3 R20, P3, R20, UR6, RZ ;  /* 0x0000000614147c10 */ /* 0x000fe4000ff7e0ff */
[----:B------:R-:W-:-:S02]  /*02a0*/  IADD3.X R17, R15, UR9, RZ, P4, !PT ;  /* 0x000000090f117c10 */ /* 0x000fc4000a7fe4ff */
[----:B------:R-:W-:Y:S02]  /*02b0*/  IADD3.X R21, R15, UR7, RZ, P3, !PT ;  /* 0x000000070f157c10 */ /* 0x000fe40009ffe4ff */
[----:B------:R-:W-:Y:S01]  /*02c0*/  CS2R R14, SRZ ;  /* 0x00000000000e7805 */ /* 0x000fe2000001ff00 */
[----:B------:R-:W2:Y:S05]  /*02d0*/  @P1 LDG.E.128 R4, desc[UR4][R16.64+-0x30000] ;  /* 0xfd00000410041981 */ /* 0x000eaa000c1e1d00 */
[----:B------:R-:W3:Y:S04]  /*02e0*/  @!P2 LDG.E.128 R12, desc[UR4][R20.64+-0x20000] ;  /* 0xfe000004140ca981 */ /* 0x000ee8000c1e1d00 */
[----:B------:R1:W4:Y:S01]  /*02f0*/  @!P0 LDG.E.128 R8, desc[UR4][R22.64] ;  /* 0x0000000416088981 */ /* 0x000322000c1e1d00 */
[----:B------:R-:W-:Y:S01]  /*0300*/  SHF.R.S32.HI R2, RZ, 0x15, R2 ;  /* 0x00000015ff027819 */ /* 0x000fe20000011402 */
[----:B------:R-:W-:-:S03]  /*0310*/  VIADD R27, R0, 0x200 ;  /* 0x00000200001b7836 */ /* 0x000fc60000000000 */
[----:B------:R-:W-:-:S04]  /*0320*/  SGXT R2, R2, 0x1 ;  /* 0x000000010202781a */ /* 0x000fc80000000200 */
[----:B------:R-:W-:-:S04]  /*0330*/  LEA.HI R2, R2, R27, RZ, 0x8 ;  /* 0x0000001b02027211 */ /* 0x000fc800078f40ff */
[----:B------:R-:W-:Y:S02]  /*0340*/  SHF.R.S32.HI R26, RZ, 0x8, R2 ;  /* 0x00000008ff1a7819 */ /* 0x000fe40000011402 */
[----:B------:R-:W-:Y:S02]  /*0350*/  SHF.R.S32.HI R18, RZ, 0x1f, R27 ;  /* 0x0000001fff127819 */ /* 0x000fe4000001141b */
[----:B------:R-:W-:Y:S02]  /*0360*/  LEA.HI R2, R26, R26, RZ, 0x8 ;  /* 0x0000001a1a027211 */ /* 0x000fe400078f40ff */
[----:B------:R-:W-:Y:S02]  /*0370*/  LEA.HI R19, R18, R27, RZ, 0x10 ;  /* 0x0000001b12137211 */ /* 0x000fe400078f80ff */
[----:B-1----:R-:W-:Y:S02]  /*0380*/  LOP3.LUT R23, R2, 0xffffff00, RZ, 0xc0, !PT ;  /* 0xffffff0002177812 */ /* 0x002fe400078ec0ff */
[----:B------:R-:W-:-:S03]  /*0390*/  SHF.R.S32.HI R2, RZ, 0x10, R19 ;  /* 0x00000010ff027819 */ /* 0x000fc60000011413 */
[----:B------:R-:W-:Y:S02]  /*03a0*/  IMAD.IADD R26, R26, 0x1, -R23 ;  /* 0x000000011a1a7824 */ /* 0x000fe400078e0a17 */
[----:B------:R-:W-:Y:S02]  /*03b0*/  IMAD R16, R2, 0x4000, R3 ;  /* 0x0000400002107824 */ /* 0x000fe400078e0203 */
[----:B------:R-:W-:-:S03]  /*03c0*/  IMAD.SHL.U32 R3, R26, 0x100, RZ ;  /* 0x000001001a037824 */ /* 0x000fc600078e00ff */
[----:B------:R-:W-:Y:S02]  /*03d0*/  SHF.R.S32.HI R18, RZ, 0x1f, R16 ;  /* 0x0000001fff127819 */ /* 0x000fe40000011410 */
[----:B------:R-:W-:-:S04]  /*03e0*/  IADD3 R16, P3, R3, R16, RZ ;  /* 0x0000001003107210 */ /* 0x000fc80007f7e0ff */
[----:B------:R-:W-:Y:S01]  /*03f0*/  LEA.HI.X.SX32 R3, R3, R18, 0x1, P3 ;  /* 0x0000001203037211 */ /* 0x000fe200018f0eff */
[----:B------:R-:W-:-:S03]  /*0400*/  IMAD.SHL.U32 R28, R16, 0x4, RZ ;  /* 0x00000004101c7824 */ /* 0x000fc600078e00ff */
[----:B------:R-:W-:Y:S02]  /*0410*/  SHF.L.U64.HI R22, R16, 0x2, R3 ;  /* 0x0000000210167819 */ /* 0x000fe40000010203 */
[----:B------:R-:W-:Y:S02]  /*0420*/  LOP3.LUT R16, R26, 0xffffffc0, RZ, 0xc0, !PT ;  /* 0xffffffc01a107812 */ /* 0x000fe400078ec0ff */
[----:B------:R-:W-:Y:S02]  /*0430*/  IADD3 R20, P4, R28, UR6, RZ ;  /* 0x000000061c147c10 */ /* 0x000fe4000ff9e0ff */
[----:B------:R-:W-:Y:S02]  /*0440*/  ISETP.NE.AND P3, PT, R16, 0x80, PT ;  /* 0x000000801000780c */ /* 0x000fe40003f65270 */
[----:B------:R-:W-:Y:S02]  /*0450*/  IADD3.X R21, R22, UR7, RZ, P4, !PT ;  /* 0x0000000716157c10 */ /* 0x000fe4000a7fe4ff */
[----:B------:R-:W-:-:S02]  /*0460*/  ISETP.GT.AND P4, PT, R26, 0xbf, PT ;  /* 0x000000bf1a00780c */ /* 0x000fc40003f84270 */
[----:B------:R-:W-:-:S04]  /*0470*/  IADD3 R28, P5, R28, UR8, RZ ;  /* 0x000000081c1c7c10 */ /* 0x000fc8000ffbe0ff */
[----:B------:R-:W-:Y:S02]  /*0480*/  IADD3.X R29, R22, UR9, RZ, P5, !PT ;  /* 0x00000009161d7c10 */ /* 0x000fe4000affe4ff */
[----:B------:R-:W-:Y:S02]  /*0490*/  CS2R R22, SRZ ;  /* 0x0000000000167805 */ /* 0x000fe4000001ff00 */
[----:B------:R-:W-:Y:S02]  /*04a0*/  ISETP.GE.AND P5, PT, R26, 0x80, PT ;  /* 0x000000801a00780c */ /* 0x000fe40003fa6270 */
[----:B--2---:R-:W-:Y:S02]  /*04b0*/  SEL R17, R4, RZ, P1 ;  /* 0x000000ff04117207 */ /* 0x004fe40000800000 */
[----:B---3--:R-:W-:Y:S02]  /*04c0*/  SEL R12, R12, RZ, !P2 ;  /* 0x000000ff0c0c7207 */ /* 0x008fe40005000000 */
[----:B------:R-:W-:-:S02]  /*04d0*/  LOP3.LUT R4, R19, 0xffff0000, RZ, 0xc0, !PT ;  /* 0xffff000013047812 */ /* 0x000fc400078ec0ff */
[----:B----4-:R-:W-:Y:S02]  /*04e0*/  SEL R3, R8, RZ, !P0 ;  /* 0x000000ff08037207 */ /* 0x010fe40004000000 */
[----:B------:R-:W-:Y:S02]  /*04f0*/  CS2R R18, SRZ ;  /* 0x0000000000127805 */ /* 0x000fe4000001ff00 */
[----:B------:R-:W-:Y:S02]  /*0500*/  @P0 SEL R3, R12, R17, !P2 ;  /* 0x000000110c030207 */ /* 0x000fe40005000000 */
[----:B------:R-:W-:-:S06]  /*0510*/  CS2R R16, SRZ ;  /* 0x0000000000107805 */ /* 0x000fcc000001ff00 */
[----:B------:R1:W2:Y:S01]  /*0520*/  @!P3 LDG.E.128 R16, desc[UR4][R20.64+-0x20000] ;  /* 0xfe0000041410b981 */ /* 0x0002a2000c1e1d00 */
[----:B------:R-:W-:Y:S01]  /*0530*/  IMAD.IADD R27, R27, 0x1, -R4 ;  /* 0x000000011b1b7824 */ /* 0x000fe200078e0a04 */
[----:B-1----:R-:W-:-:S06]  /*0540*/  CS2R R20, SRZ ;  /* 0x0000000000147805 */ /* 0x002fcc000001ff00 */
[----:B------:R1:W3:Y:S01]  /*0550*/  @P4 LDG.E.128 R20, desc[UR4][R28.64+-0x30000] ;  /* 0xfd0000041c144981 */ /* 0x0002e2000c1e1d00 */
[----:B------:R-:W-:Y:S01]  /*0560*/  IMAD R27, R2, 0x8000, R27 ;  /* 0x00008000021b7824 */ /* 0x000fe200078e021b */
[----:B-1----:R-:W1:Y:S01]  /*0570*/  LDC.64 R28, c[0x0][0x228] ;  /* 0x00008a00ff1c7b82 */ /* 0x002e620000000a00 */
[----:B------:R-:W-:Y:S02]  /*0580*/  SEL R2, R9, RZ, !P0 ;  /* 0x000000ff09027207 */ /* 0x000fe40004000000 */
[----:B------:R-:W-:Y:S01]  /*0590*/  IMAD.WIDE R8, R27, 0x4, R24 ;  /* 0x000000041b087825 */ /* 0x000fe200078e0218 */
[----:B------:R-:W-:Y:S02]  /*05a0*/  CS2R R24, SRZ ;  /* 0x0000000000187805 */ /* 0x000fe4000001ff00 */
[----:B------:R-:W-:Y:S02]  /*05b0*/  CS2R R26, SRZ ;  /* 0x00000000001a7805 */ /* 0x000fe4000001ff00 */
[----:B------:R-:W-:-:S02]  /*05c0*/  SEL R4, R5, RZ, P1 ;  /* 0x000000ff05047207 */ /* 0x000fc40000800000 */
[----:B------:R-:W-:Y:S02]  /*05d0*/  SEL R13, R13, RZ, !P2 ;  /* 0x000000ff0d0d7207 */ /* 0x000fe40005000000 */
[----:B------:R-:W4:Y:S02]  /*05e0*/  @!P5 LDG.E.128 R24, desc[UR4][R8.64] ;  /* 0x000000040818d981 */ /* 0x000f24000c1e1d00 */
[----:B------:R-:W-:Y:S02]  /*05f0*/  @P0 SEL R2, R13, R4, !P2 ;  /* 0x000000040d020207 */ /* 0x000fe40005000000 */
[----:B------:R-:W-:Y:S02]  /*0600*/  SEL R13, R10, RZ, !P0 ;  /* 0x000000ff0a0d7207 */ /* 0x000fe40004000000 */
[----:B------:R-:W-:Y:S02]  /*0610*/  SEL R5, R6, RZ, P1 ;  /* 0x000000ff06057207 */ /* 0x000fe40000800000 */
[----:B------:R-:W-:-:S02]  /*0620*/  SEL R10, R7, RZ, P1 ;  /* 0x000000ff070a7207 */ /* 0x000fc40000800000 */
[----:B------:R-:W-:Y:S02]  /*0630*/  SEL R14, R14, RZ, !P2 ;  /* 0x000000ff0e0e7207 */ /* 0x000fe40005000000 */
[----:B------:R-:W-:Y:S01]  /*0640*/  SEL R15, R15, RZ, !P2 ;  /* 0x000000ff0f0f7207 */ /* 0x000fe20005000000 */
[----:B-1----:R-:W-:Y:S01]  /*0650*/  IMAD.WIDE R28, R0, 0x4, R28 ;  /* 0x00000004001c7825 */ /* 0x002fe200078e021c */
[----:B------:R-:W-:Y:S02]  /*0660*/  SEL R12, R11, RZ, !P0 ;  /* 0x000000ff0b0c7207 */ /* 0x000fe40004000000 */
[----:B------:R-:W-:Y:S02]  /*0670*/  @P0 SEL R13, R14, R5, !P2 ;  /* 0x000000050e0d0207 */ /* 0x000fe40005000000 */
[----:B------:R-:W-:Y:S01]  /*0680*/  @P0 SEL R12, R15, R10, !P2 ;  /* 0x0000000a0f0c0207 */ /* 0x000fe20005000000 */
[----:B------:R-:W5:Y:S01]  /*0690*/  LDG.E.128 R4, desc[UR4][R28.64] ;  /* 0x000000041c047981 */ /* 0x000f62000c1e1d00 */
[----:B------:R-:W1:Y:S03]  /*06a0*/  LDC.64 R14, c[0x0][0x230] ;  /* 0x00008c00ff0e7b82 */ /* 0x000e660000000a00 */
[----:B------:R-:W5:Y:S01]  /*06b0*/  LDG.E.128 R8, desc[UR4][R28.64+0x800] ;  /* 0x000800041c087981 */ /* 0x000f62000c1e1d00 */
[----:B-1----:R-:W-:Y:S01]  /*06c0*/  IMAD.WIDE R14, R0, 0x4, R14 ;  /* 0x00000004000e7825 */ /* 0x002fe200078e020e */
[----:B--2---:R-:W-:-:S02]  /*06d0*/  SEL R17, R17, RZ, !P3 ;  /* 0x000000ff11117207 */ /* 0x004fc40005800000 */
[----:B------:R-:W-:Y:S02]  /*06e0*/  SEL R16, R16, RZ, !P3 ;  /* 0x000000ff10107207 */ /* 0x000fe40005800000 */
[----:B------:R-:W-:Y:S02]  /*06f0*/  SEL R19, R19, RZ, !P3 ;  /* 0x000000ff13137207 */ /* 0x000fe40005800000 */
[----:B------:R-:W-:Y:S02]  /*0700*/  SEL R18, R18, RZ, !P3 ;  /* 0x000000ff12127207 */ /* 0x000fe40005800000 */
[----:B---3--:R-:W-:Y:S02]  /*0710*/  @P3 SEL R17, R21, RZ, P4 ;  /* 0x000000ff15113207 */ /* 0x008fe40002000000 */
[----:B------:R-:W-:Y:S02]  /*0720*/  @P3 SEL R16, R20, RZ, P4 ;  /* 0x000000ff14103207 */ /* 0x000fe40002000000 */
[----:B------:R-:W-:-:S02]  /*0730*/  @P3 SEL R19, R23, RZ, P4 ;  /* 0x000000ff17133207 */ /* 0x000fc40002000000 */
[----:B------:R-:W-:Y:S02]  /*0740*/  @P3 SEL R18, R22, RZ, P4 ;  /* 0x000000ff16123207 */ /* 0x000fe40002000000 */
[----:B----4-:R-:W-:Y:S02]  /*0750*/  SEL R21, R24, RZ, !P5 ;  /* 0x000000ff18157207 */ /* 0x010fe40006800000 */
[----:B------:R-:W-:Y:S02]  /*0760*/  SEL R20, R25, RZ, !P5 ;  /* 0x000000ff19147207 */ /* 0x000fe40006800000 */
[----:B------:R-:W-:Y:S02]  /*0770*/  SEL R23, R26, RZ, !P5 ;  /* 0x000000ff1a177207 */ /* 0x000fe40006800000 */
[----:B------:R-:W-:Y:S02]  /*0780*/  SEL R22, R27, RZ, !P5 ;  /* 0x000000ff1b167207 */ /* 0x000fe40006800000 */
[----:B------:R-:W-:-:S02]  /*0790*/  SEL R21, R21, R16, !P5 ;  /* 0x0000001015157207 */ /* 0x000fc40006800000 */
[----:B------:R-:W-:Y:S02]  /*07a0*/  SEL R16, R20, R17, !P5 ;  /* 0x0000001114107207 */ /* 0x000fe40006800000 */
[----:B------:R-:W-:Y:S02]  /*07b0*/  SEL R17, R23, R18, !P5 ;  /* 0x0000001217117207 */ /* 0x000fe40006800000 */
[----:B------:R-:W-:Y:S01]  /*07c0*/  SEL R18, R22, R19, !P5 ;  /* 0x0000001316127207 */ /* 0x000fe20006800000 */
[----:B-----5:R-:W-:Y:S01]  /*07d0*/  FADD R4, R4, R3 ;  /* 0x0000000304047221 */ /* 0x020fe20000000000 */
[----:B------:R-:W-:Y:S01]  /*07e0*/  FADD R5, R5, R2 ;  /* 0x0000000205057221 */ /* 0x000fe20000000000 */
[----:B------:R-:W-:Y:S01]  /*07f0*/  FADD R6, R6, R13 ;  /* 0x0000000d06067221 */ /* 0x000fe20000000000 */
[----:B------:R-:W-:Y:S01]  /*0800*/  FADD R7, R7, R12 ;  /* 0x0000000c07077221 */ /* 0x000fe20000000000 */
[----:B------:R-:W-:Y:S01]  /*0810*/  FADD R8, R8, R21 ;  /* 0x0000001508087221 */ /* 0x000fe20000000000 */
[----:B------:R-:W-:Y:S01]  /*0820*/  FADD R9, R9, R16 ;  /* 0x0000001009097221 */ /* 0x000fe20000000000 */
[----:B------:R-:W-:Y:S01]  /*0830*/  FADD R10, R10, R17 ;  /* 0x000000110a0a7221 */ /* 0x000fe20000000000 */
[----:B------:R-:W-:Y:S01]  /*0840*/  FADD R11, R11, R18 ;  /* 0x000000120b0b7221 */ /* 0x000fe20000000000 */
[----:B------:R-:W-:Y:S04]  /*0850*/  STG.E.128 desc[UR4][R14.64], R4 ;  /* 0x000000040e007986 */ /* 0x000fe8000c101d04 */
[----:B------:R-:W-:Y:S01]  /*0860*/  STG.E.128 desc[UR4][R14.64+0x800], R8 ;  /* 0x000800080e007986 */ /* 0x000fe2000c101d04 */
[----:B------:R-:W-:Y:S05]  /*0870*/  EXIT ;  /* 0x000000000000794d */ /* 0x000fea0003800000 */
.L_x_0:
[----:B------:R-:W-:-:S00]  /*0880*/  BRA `(.L_x_0) ;  /* 0xfffffffc00fc7947 */ /* 0x000fc0000383ffff */
[----:B------:R-:W-:-:S00]  /*0890*/  NOP ;  /* 0x0000000000007918 */ /* 0x000fc00000000000 */
        /* <DEDUP_REMOVED lines=14> */
.L_x_1:


//--------------------- .nv.constant0.triton_poi_fused_add_cat_43 --------------------------
	.section	.nv.constant0.triton_poi_fused_add_cat_43,"a",@progbits
	.sectionflags	@""
	.align	4
.nv.constant0.triton_poi_fused_add_cat_43:
	.zero		572
